	.headerflags	@"EF_CUDA_TEXMODE_UNIFIED EF_CUDA_64BIT_ADDRESS EF_CUDA_ACCELERATORS EF_CUDA_SM90 EF_CUDA_VIRTUAL_SM(EF_CUDA_SM90)"
	.elftype	@"ET_EXEC"


//--------------------- .nv.info                  --------------------------
	.section	.nv.info,"",@"SHT_CUDA_INFO"
	.align	4


	//----- nvinfo : EIATTR_REGCOUNT
	.align		4
        /*0000*/ 	.byte	0x04, 0x2f
        /*0002*/ 	.short	(.L_3 - .L_2)
	.align		4
.L_2:
        /*0004*/ 	.word	index@(triton_poi_fused__native_batch_norm_legit_no_training_relu_28)
        /*0008*/ 	.word	0x00000020


	//----- nvinfo : EIATTR_MIN_STACK_SIZE
	.align		4
.L_3:
        /*000c*/ 	.byte	0x04, 0x12
        /*000e*/ 	.short	(.L_5 - .L_4)
	.align		4
.L_4:
        /*0010*/ 	.word	index@(triton_poi_fused__native_batch_norm_legit_no_training_relu_28)
        /*0014*/ 	.word	0x00000000


	//----- nvinfo : EIATTR_FRAME_SIZE
	.align		4
.L_5:
        /*0018*/ 	.byte	0x04, 0x11
        /*001a*/ 	.short	(.L_7 - .L_6)
	.align		4
.L_6:
        /*001c*/ 	.word	index@(triton_poi_fused__native_batch_norm_legit_no_training_relu_28)
        /*0020*/ 	.word	0x00000000


	//----- nvinfo : EIATTR_MIN_STACK_SIZE
	.align		4
.L_7:
        /*0024*/ 	.byte	0x04, 0x12
        /*0026*/ 	.short	(.L_9 - .L_8)
	.align		4
.L_8:
        /*0028*/ 	.word	index@(triton_poi_fused__native_batch_norm_legit_no_training_relu_28)
        /*002c*/ 	.word	0x00000000
.L_9:


//--------------------- .nv.info.triton_poi_fused__native_batch_norm_legit_no_training_relu_28 --------------------------
	.section	.nv.info.triton_poi_fused__native_batch_norm_legit_no_training_relu_28,"",@"SHT_CUDA_INFO"
	.sectionflags	@""
	.align	4


	//----- nvinfo : EIATTR_CUDA_API_VERSION
	.align		4
        /*0000*/ 	.byte	0x04, 0x37
        /*0002*/ 	.short	(.L_11 - .L_10)
.L_10:
        /*0004*/ 	.word	0x0000007c


	//----- nvinfo : EIATTR_KPARAM_INFO
	.align		4
.L_11:
        /*0008*/ 	.byte	0x04, 0x17
        /*000a*/ 	.short	(.L_13 - .L_12)
.L_12:
        /*000c*/ 	.word	0x00000000
        /*0010*/ 	.short	0x0006
        /*0012*/ 	.short	0x0030
        /*0014*/ 	.byte	0x00, 0xf0, 0x11, 0x00


	//----- nvinfo : EIATTR_KPARAM_INFO
	.align		4
.L_13:
        /*0018*/ 	.byte	0x04, 0x17
        /*001a*/ 	.short	(.L_15 - .L_14)
.L_14:
        /*001c*/ 	.word	0x00000000
        /*0020*/ 	.short	0x0005
        /*0022*/ 	.short	0x0028
        /*0024*/ 	.byte	0x00, 0xf4, 0x21, 0x00


	//----- nvinfo : EIATTR_KPARAM_INFO
	.align		4
.L_15:
        /*0028*/ 	.byte	0x04, 0x17
        /*002a*/ 	.short	(.L_17 - .L_16)
.L_16:
        /*002c*/ 	.word	0x00000000
        /*0030*/ 	.short	0x0004
        /*0032*/ 	.short	0x0020
        /*0034*/ 	.byte	0x00, 0xf4, 0x21, 0x00


	//----- nvinfo : EIATTR_KPARAM_INFO
	.align		4
.L_17:
        /*0038*/ 	.byte	0x04, 0x17
        /*003a*/ 	.short	(.L_19 - .L_18)
.L_18:
        /*003c*/ 	.word	0x00000000
        /*0040*/ 	.short	0x0003
        /*0042*/ 	.short	0x0018
        /*0044*/ 	.byte	0x00, 0xf4, 0x21, 0x00


	//----- nvinfo : EIATTR_KPARAM_INFO
	.align		4
.L_19:
        /*0048*/ 	.byte	0x04, 0x17
        /*004a*/ 	.short	(.L_21 - .L_20)
.L_20:
        /*004c*/ 	.word	0x00000000
        /*0050*/ 	.short	0x0002
        /*0052*/ 	.short	0x0010
        /*0054*/ 	.byte	0x00, 0xf4, 0x21, 0x00


	//----- nvinfo : EIATTR_KPARAM_INFO
	.align		4
.L_21:
        /*0058*/ 	.byte	0x04, 0x17
        /*005a*/ 	.short	(.L_23 - .L_22)
.L_22:
        /*005c*/ 	.word	0x00000000
        /*0060*/ 	.short	0x0001
        /*0062*/ 	.short	0x0008
        /*0064*/ 	.byte	0x00, 0xf4, 0x21, 0x00


	//----- nvinfo : EIATTR_KPARAM_INFO
	.align		4
.L_23:
        /*0068*/ 	.byte	0x04, 0x17
        /*006a*/ 	.short	(.L_25 - .L_24)
.L_24:
        /*006c*/ 	.word	0x00000000
        /*0070*/ 	.short	0x0000
        /*0072*/ 	.short	0x0000
        /*0074*/ 	.byte	0x00, 0xf4, 0x21, 0x00


	//----- nvinfo : EIATTR_SPARSE_MMA_MASK
	.align		4
.L_25:
        /*0078*/ 	.byte	0x03, 0x50
        /*007a*/ 	.short	0x0000


	//----- nvinfo : EIATTR_MAXREG_COUNT
	.align		4
        /*007c*/ 	.byte	0x03, 0x1b
        /*007e*/ 	.short	0x00ff


	//----- nvinfo : EIATTR_EXIT_INSTR_OFFSETS
	.align		4
        /*0080*/ 	.byte	0x04, 0x1c
        /*0082*/ 	.short	(.L_27 - .L_26)


	//   ....[0]....
.L_26:
        /*0084*/ 	.word	0x000006c0


	//----- nvinfo : EIATTR_REQNTID
	.align		4
.L_27:
        /*0088*/ 	.byte	0x04, 0x10
        /*008a*/ 	.short	(.L_29 - .L_28)
.L_28:
        /*008c*/ 	.word	0x00000080
        /*0090*/ 	.word	0x00000001
        /*0094*/ 	.word	0x00000001


	//----- nvinfo : EIATTR_CBANK_PARAM_SIZE
	.align		4
.L_29:
        /*0098*/ 	.byte	0x03, 0x19
        /*009a*/ 	.short	0x0034


	//----- nvinfo : EIATTR_PARAM_CBANK
	.align		4
        /*009c*/ 	.byte	0x04, 0x0a
        /*009e*/ 	.short	(.L_31 - .L_30)
	.align		4
.L_30:
        /*00a0*/ 	.word	index@(.nv.constant0.triton_poi_fused__native_batch_norm_legit_no_training_relu_28)
        /*00a4*/ 	.short	0x0210
        /*00a6*/ 	.short	0x0034


	//----- nvinfo : EIATTR_SW_WAR
	.align		4
.L_31:
        /*00a8*/ 	.byte	0x04, 0x36
        /*00aa*/ 	.short	(.L_33 - .L_32)
.L_32:
        /*00ac*/ 	.word	0x00000008
.L_33:


//--------------------- .nv.callgraph             --------------------------
	.section	.nv.callgraph,"",@"SHT_CUDA_CALLGRAPH"
	.align	4
	.sectionentsize	8
	.align		4
        /*0000*/ 	.word	0x00000000
	.align		4
        /*0004*/ 	.word	0xffffffff
	.align		4
        /*0008*/ 	.word	0x00000000
	.align		4
        /*000c*/ 	.word	0xfffffffe
	.align		4
        /*0010*/ 	.word	0x00000000
	.align		4
        /*0014*/ 	.word	0xfffffffd
	.align		4
        /*0018*/ 	.word	0x00000000
	.align		4
        /*001c*/ 	.word	0xfffffffc


//--------------------- .nv.constant4             --------------------------
	.section	.nv.constant4,"a",@progbits
	.align	8
	.align		8
.nv.constant4:
        /*0000*/ 	.dword	_$_str
	.align		8
        /*0008*/ 	.dword	_$_str_$_2


//--------------------- .text.triton_poi_fused__native_batch_norm_legit_no_training_relu_28 --------------------------
	.section	.text.triton_poi_fused__native_batch_norm_legit_no_training_relu_28,"ax",@progbits
	.align	128
        .global         triton_poi_fused__native_batch_norm_legit_no_training_relu_28
        .type           triton_poi_fused__native_batch_norm_legit_no_training_relu_28,@function
        .size           triton_poi_fused__native_batch_norm_legit_no_training_relu_28,(.L_x_1 - triton_poi_fused__native_batch_norm_legit_no_training_relu_28)
        .other          triton_poi_fused__native_batch_norm_legit_no_training_relu_28,@"STO_CUDA_ENTRY STV_DEFAULT"
triton_poi_fused__native_batch_norm_legit_no_training_relu_28:
.text.triton_poi_fused__native_batch_norm_legit_no_training_relu_28:
[----:B------:R-:W-:Y:S01]  /*0000*/  LDC R1, c[0x0][0x28] ;  /* 0x00000a00ff017b82 */ /* 0x000fe20000000800 */
[----:B------:R-:W1:Y:S01]  /*0010*/  S2R R0, SR_TID.X ;  /* 0x0000000000007919 */ /* 0x000e620000002100 */
[----:B------:R-:W-:-:S06]  /*0020*/  ULDC.64 UR4, c[0x0][0x208] ;  /* 0x0000820000047ab9 */ /* 0x000fcc0000000a00 */
[----:B------:R-:W2:Y:S01]  /*0030*/  LDC.64 R16, c[0x0][0x218] ;  /* 0x00008600ff107b82 */ /* 0x000ea20000000a00 */
[----:B------:R-:W3:Y:S07]  /*0040*/  S2R R3, SR_CTAID.X ;  /* 0x0000000000037919 */ /* 0x000eee0000002500 */
[----:B------:R-:W4:Y:S08]  /*0050*/  LDC.64 R14, c[0x0][0x210] ;  /* 0x00008400ff0e7b82 */ /* 0x000f300000000a00 */
[----:B------:R-:W5:Y:S01]  /*0060*/  LDC.64 R12, c[0x0][0x230] ;  /* 0x00008c00ff0c7b82 */ /* 0x000f620000000a00 */
[----:B-1----:R-:W-:-:S02]  /*0070*/  SHF.L.U32 R0, R0, 0x2, RZ ;  /* 0x0000000200007819 */ /* 0x002fc400000006ff */
[----:B---3--:R-:W-:Y:S02]  /*0080*/  SHF.R.S32.HI R5, RZ, 0x15, R3 ;  /* 0x00000015ff057819 */ /* 0x008fe40000011403 */
[----:B------:R-:W-:Y:S02]  /*0090*/  LOP3.LUT R0, R0, 0x1fc, RZ, 0xc0, !PT ;  /* 0x000001fc00007812 */ /* 0x000fe400078ec0ff */
[----:B------:R-:W-:Y:S02]  /*00a0*/  SGXT R5, R5, 0x1 ;  /* 0x000000010505781a */ /* 0x000fe40000000200 */
[----:B------:R-:W-:Y:S02]  /*00b0*/  LEA R18, R3, R0, 0xa ;  /* 0x0000000003127211 */ /* 0x000fe400078e50ff */
[----:B------:R-:W1:Y:S02]  /*00c0*/  LDC.64 R2, c[0x0][0x220] ;  /* 0x00008800ff027b82 */ /* 0x000e640000000a00 */
[----:B------:R-:W-:-:S04]  /*00d0*/  LEA.HI R5, R5, R18, RZ, 0xa ;  /* 0x0000001205057211 */ /* 0x000fc800078f50ff */
[----:B------:R-:W-:Y:S02]  /*00e0*/  SHF.R.S32.HI R23, RZ, 0xa, R5 ;  /* 0x0000000aff177819 */ /* 0x000fe40000011405 */
[----:B------:R-:W-:Y:S02]  /*00f0*/  IADD3 R5, R5, 0x200, RZ ;  /* 0x0000020005057810 */ /* 0x000fe40007ffe0ff */
[----:B------:R-:W-:Y:S02]  /*0100*/  LEA.HI R0, R23, R23, RZ, 0x7 ;  /* 0x0000001717007211 */ /* 0x000fe400078f38ff */
[----:B------:R-:W-:Y:S02]  /*0110*/  SHF.R.S32.HI R5, RZ, 0xa, R5 ;  /* 0x0000000aff057819 */ /* 0x000fe40000011405 */
[----:B------:R-:W-:Y:S02]  /*0120*/  LOP3.LUT R0, R0, 0xffffff80, RZ, 0xc0, !PT ;  /* 0xffffff8000007812 */ /* 0x000fe400078ec0ff */
[----:B------:R-:W-:-:S02]  /*0130*/  LEA.HI R4, R5, R5, RZ, 0x7 ;  /* 0x0000000505047211 */ /* 0x000fc400078f38ff */
[----:B------:R-:W-:Y:S02]  /*0140*/  IADD3 R23, R23, -R0, RZ ;  /* 0x8000000017177210 */ /* 0x000fe40007ffe0ff */
[----:B------:R-:W-:-:S04]  /*0150*/  LOP3.LUT R4, R4, 0xffffff80, RZ, 0xc0, !PT ;  /* 0xffffff8004047812 */ /* 0x000fc800078ec0ff */
[----:B------:R-:W-:Y:S01]  /*0160*/  IADD3 R19, R5, -R4, RZ ;  /* 0x8000000405137210 */ /* 0x000fe20007ffe0ff */
[----:B-1----:R-:W-:-:S04]  /*0170*/  IMAD.WIDE R8, R23, 0x4, R2 ;  /* 0x0000000417087825 */ /* 0x002fc800078e0202 */
[----:B------:R-:W-:Y:S01]  /*0180*/  IMAD.WIDE R10, R19, 0x4, R2 ;  /* 0x00000004130a7825 */ /* 0x000fe200078e0202 */
[----:B------:R-:W3:Y:S01]  /*0190*/  LDG.E.EL R20, desc[UR4][R8.64] ;  /* 0x0000000408147981 */ /* 0x000ee2000c2e1900 */
[----:B------:R-:W1:Y:S03]  /*01a0*/  LDC.64 R2, c[0x0][0x228] ;  /* 0x00008a00ff027b82 */ /* 0x000e660000000a00 */
[----:B------:R-:W3:Y:S01]  /*01b0*/  LDG.E.EL R21, desc[UR4][R10.64] ;  /* 0x000000040a157981 */ /* 0x000ee2000c2e1900 */
[----:B--2---:R-:W-:-:S04]  /*01c0*/  IMAD.WIDE R26, R23, 0x4, R16 ;  /* 0x00000004171a7825 */ /* 0x004fc800078e0210 */
[----:B----4-:R-:W-:Y:S01]  /*01d0*/  IMAD.WIDE R14, R18, 0x4, R14 ;  /* 0x00000004120e7825 */ /* 0x010fe200078e020e */
[----:B------:R-:W2:Y:S04]  /*01e0*/  LDG.E.EL R0, desc[UR4][R26.64] ;  /* 0x000000041a007981 */ /* 0x000ea8000c2e1900 */
[----:B------:R-:W2:Y:S01]  /*01f0*/  LDG.E.128 R4, desc[UR4][R14.64] ;  /* 0x000000040e047981 */ /* 0x000ea2000c1e1d00 */
[----:B------:R-:W-:-:S03]  /*0200*/  IMAD.WIDE R16, R19, 0x4, R16 ;  /* 0x0000000413107825 */ /* 0x000fc600078e0210 */
[----:B------:R-:W4:Y:S04]  /*0210*/  LDG.E.128 R8, desc[UR4][R14.64+0x800] ;  /* 0x000800040e087981 */ /* 0x000f28000c1e1d00 */
[----:B------:R-:W4:Y:S01]  /*0220*/  LDG.E.EL R16, desc[UR4][R16.64] ;  /* 0x0000000410107981 */ /* 0x000f22000c2e1900 */
[----:B01----:R-:W-:-:S04]  /*0230*/  IMAD.WIDE R24, R23, 0x4, R2 ;  /* 0x0000000417187825 */ /* 0x003fc800078e0202 */
[----:B-----5:R-:W-:Y:S02]  /*0240*/  IMAD.WIDE R22, R23, 0x4, R12 ;  /* 0x0000000417167825 */ /* 0x020fe400078e020c */
[----:B------:R-:W5:Y:S04]  /*0250*/  LDG.E.EL R24, desc[UR4][R24.64] ;  /* 0x0000000418187981 */ /* 0x000f68000c2e1900 */
[----:B------:R-:W5:Y:S01]  /*0260*/  LDG.E.EL R23, desc[UR4][R22.64] ;  /* 0x0000000416177981 */ /* 0x000f62000c2e1900 */
[----:B------:R-:W-:-:S04]  /*0270*/  IMAD.WIDE R2, R19, 0x4, R2 ;  /* 0x0000000413027825 */ /* 0x000fc800078e0202 */
[----:B------:R-:W-:Y:S02]  /*0280*/  IMAD.WIDE R28, R19, 0x4, R12 ;  /* 0x00000004131c7825 */ /* 0x000fe400078e020c */
[----:B------:R0:W4:Y:S04]  /*0290*/  LDG.E.EL R12, desc[UR4][R2.64] ;  /* 0x00000004020c7981 */ /* 0x000128000c2e1900 */
[----:B------:R-:W4:Y:S01]  /*02a0*/  LDG.E.EL R13, desc[UR4][R28.64] ;  /* 0x000000041c0d7981 */ /* 0x000f22000c2e1900 */
[----:B0-----:R-:W-:Y:S01]  /*02b0*/  HFMA2.MMA R3, -RZ, RZ, 1.625, 0 ;  /* 0x3e800000ff037435 */ /* 0x001fe200000001ff */
[----:B---3--:R-:W-:-:S04]  /*02c0*/  FADD R20, R20, 9.9999997473787516356e-06 ;  /* 0x3727c5ac14147421 */ /* 0x008fc80000000000 */
[----:B------:R-:W0:Y:S01]  /*02d0*/  MUFU.SQRT R19, R20 ;  /* 0x0000001400137308 */ /* 0x000e220000002000 */
[----:B------:R-:W-:-:S07]  /*02e0*/  FADD R21, R21, 9.9999997473787516356e-06 ;  /* 0x3727c5ac15157421 */ /* 0x000fce0000000000 */
[----:B------:R-:W1:Y:S01]  /*02f0*/  MUFU.SQRT R25, R21 ;  /* 0x0000001500197308 */ /* 0x000e620000002000 */
[C---:B0-----:R-:W-:Y:S02]  /*0300*/  FSETP.GT.AND P0, PT, R19.reuse, 8.50705917302346158658e+37, PT ;  /* 0x7e8000001300780b */ /* 0x041fe40003f04000 */
[----:B------:R-:W-:Y:S02]  /*0310*/  FSETP.GEU.AND P2, PT, R19, 1.175494350822287508e-38, PT ;  /* 0x008000001300780b */ /* 0x000fe40003f4e000 */
[C---:B-1----:R-:W-:Y:S02]  /*0320*/  FSETP.GT.AND P1, PT, R25.reuse, 8.50705917302346158658e+37, PT ;  /* 0x7e8000001900780b */ /* 0x042fe40003f24000 */
[----:B------:R-:W-:-:S07]  /*0330*/  FSETP.GEU.AND P3, PT, R25, 1.175494350822287508e-38, PT ;  /* 0x008000001900780b */ /* 0x000fce0003f6e000 */
[----:B------:R-:W-:-:S04]  /*0340*/  @P0 FMUL R19, R19, 0.25 ;  /* 0x3e80000013130820 */ /* 0x000fc80000400000 */
[----:B------:R-:W-:Y:S01]  /*0350*/  @!P2 FMUL R19, R19, 16777216 ;  /* 0x4b8000001313a820 */ /* 0x000fe20000400000 */
[----:B------:R-:W-:-:S05]  /*0360*/  @P1 FMUL R25, R25, 0.25 ;  /* 0x3e80000019191820 */ /* 0x000fca0000400000 */
[----:B------:R-:W0:Y:S01]  /*0370*/  MUFU.RCP R19, R19 ;  /* 0x0000001300137308 */ /* 0x000e220000001000 */
[----:B------:R-:W-:Y:S01]  /*0380*/  @!P3 FMUL R25, R25, 16777216 ;  /* 0x4b8000001919b820 */ /* 0x000fe20000400000 */
[----:B------:R-:W-:-:S06]  /*0390*/  FSEL R2, R3, 1, P0 ;  /* 0x3f80000003027808 */ /* 0x000fcc0000000000 */
[----:B------:R-:W1:Y:S01]  /*03a0*/  MUFU.RCP R14, R25 ;  /* 0x00000019000e7308 */ /* 0x000e620000001000 */
[----:B------:R-:W-:Y:S01]  /*03b0*/  FSEL R3, R3, 1, P1 ;  /* 0x3f80000003037808 */ /* 0x000fe20000800000 */
[----:B------:R-:W-:Y:S01]  /*03c0*/  @!P2 FMUL R2, R2, 16777216 ;  /* 0x4b8000000202a820 */ /* 0x000fe20000400000 */
[----:B--2---:R-:W-:-:S03]  /*03d0*/  FADD R4, R4, -R0 ;  /* 0x8000000004047221 */ /* 0x004fc60000000000 */
[----:B------:R-:W-:Y:S01]  /*03e0*/  @!P3 FMUL R3, R3, 16777216 ;  /* 0x4b8000000303b820 */ /* 0x000fe20000400000 */
[----:B0-----:R-:W-:Y:S01]  /*03f0*/  FMUL R15, R19, R2 ;  /* 0x00000002130f7220 */ /* 0x001fe20000400000 */
[--C-:B------:R-:W-:Y:S01]  /*0400*/  FADD R20, R5, -R0.reuse ;  /* 0x8000000005147221 */ /* 0x100fe20000000000 */
[--C-:B------:R-:W-:Y:S01]  /*0410*/  FADD R6, R6, -R0.reuse ;  /* 0x8000000006067221 */ /* 0x100fe20000000000 */
[----:B------:R-:W-:Y:S01]  /*0420*/  FADD R0, R7, -R0 ;  /* 0x8000000007007221 */ /* 0x000fe20000000000 */
[C---:B------:R-:W-:Y:S01]  /*0430*/  FMUL R5, R15.reuse, R4 ;  /* 0x000000040f057220 */ /* 0x040fe20000400000 */
[C---:B------:R-:W-:Y:S01]  /*0440*/  FMUL R4, R15.reuse, R20 ;  /* 0x000000140f047220 */ /* 0x040fe20000400000 */
[----:B-1----:R-:W-:Y:S02]  /*0450*/  FMUL R14, R14, R3 ;  /* 0x000000030e0e7220 */ /* 0x002fe40000400000 */
[----:B------:R-:W0:Y:S01]  /*0460*/  LDC.64 R2, c[0x0][0x238] ;  /* 0x00008e00ff027b82 */ /* 0x000e220000000a00 */
[C---:B------:R-:W-:Y:S01]  /*0470*/  FMUL R20, R15.reuse, R6 ;  /* 0x000000060f147220 */ /* 0x040fe20000400000 */
[----:B------:R-:W-:Y:S01]  /*0480*/  FMUL R6, R15, R0 ;  /* 0x000000000f067220 */ /* 0x000fe20000400000 */
[--C-:B----4-:R-:W-:Y:S01]  /*0490*/  FADD R7, R8, -R16.reuse ;  /* 0x8000001008077221 */ /* 0x110fe20000000000 */
[--C-:B------:R-:W-:Y:S01]  /*04a0*/  FADD R9, R9, -R16.reuse ;  /* 0x8000001009097221 */ /* 0x100fe20000000000 */
[--C-:B------:R-:W-:Y:S01]  /*04b0*/  FADD R15, R10, -R16.reuse ;  /* 0x800000100a0f7221 */ /* 0x100fe20000000000 */
[C-C-:B-----5:R-:W-:Y:S01]  /*04c0*/  FFMA R0, R24.reuse, R5, R23.reuse ;  /* 0x0000000518007223 */ /* 0x160fe20000000017 */
[----:B------:R-:W-:Y:S01]  /*04d0*/  FADD R11, R11, -R16 ;  /* 0x800000100b0b7221 */ /* 0x000fe20000000000 */
[C-C-:B------:R-:W-:Y:S01]  /*04e0*/  FFMA R4, R24.reuse, R4, R23.reuse ;  /* 0x0000000418047223 */ /* 0x140fe20000000017 */
[C-C-:B------:R-:W-:Y:S01]  /*04f0*/  FFMA R5, R24.reuse, R20, R23.reuse ;  /* 0x0000001418057223 */ /* 0x140fe20000000017 */
[----:B------:R-:W-:Y:S01]  /*0500*/  FFMA R23, R24, R6, R23 ;  /* 0x0000000618177223 */ /* 0x000fe20000000017 */
[C---:B------:R-:W-:Y:S01]  /*0510*/  FMUL R7, R14.reuse, R7 ;  /* 0x000000070e077220 */ /* 0x040fe20000400000 */
[C---:B------:R-:W-:Y:S01]  /*0520*/  FMUL R8, R14.reuse, R9 ;  /* 0x000000090e087220 */ /* 0x040fe20000400000 */
[C---:B------:R-:W-:Y:S01]  /*0530*/  FMUL R6, R14.reuse, R15 ;  /* 0x0000000f0e067220 */ /* 0x040fe20000400000 */
[----:B------:R-:W-:Y:S01]  /*0540*/  FMUL R14, R14, R11 ;  /* 0x0000000b0e0e7220 */ /* 0x000fe20000400000 */
[C-C-:B------:R-:W-:Y:S01]  /*0550*/  FFMA R9, R12.reuse, R7, R13.reuse ;  /* 0x000000070c097223 */ /* 0x140fe2000000000d */
[C-C-:B------:R-:W-:Y:S01]  /*0560*/  FFMA R8, R12.reuse, R8, R13.reuse ;  /* 0x000000080c087223 */ /* 0x140fe2000000000d */
[C-C-:B------:R-:W-:Y:S01]  /*0570*/  FFMA R10, R12.reuse, R6, R13.reuse ;  /* 0x000000060c0a7223 */ /* 0x140fe2000000000d */
[----:B------:R-:W-:Y:S01]  /*0580*/  FFMA R14, R12, R14, R13 ;  /* 0x0000000e0c0e7223 */ /* 0x000fe2000000000d */
[----:B------:R-:W-:-:S02]  /*0590*/  FSETP.GEU.AND P6, PT, R23, RZ, PT ;  /* 0x000000ff1700720b */ /* 0x000fc40003fce000 */
[----:B------:R-:W-:Y:S02]  /*05a0*/  FSETP.GEU.AND P0, PT, R5, RZ, PT ;  /* 0x000000ff0500720b */ /* 0x000fe40003f0e000 */
[----:B------:R-:W-:Y:S02]  /*05b0*/  FSETP.GEU.AND P1, PT, R4, RZ, PT ;  /* 0x000000ff0400720b */ /* 0x000fe40003f2e000 */
[----:B------:R-:W-:Y:S02]  /*05c0*/  FSETP.GEU.AND P3, PT, R14, RZ, PT ;  /* 0x000000ff0e00720b */ /* 0x000fe40003f6e000 */
[----:B------:R-:W-:Y:S02]  /*05d0*/  SEL R7, R23, RZ, P6 ;  /* 0x000000ff17077207 */ /* 0x000fe40003000000 */
[----:B------:R-:W-:Y:S02]  /*05e0*/  FSETP.GEU.AND P2, PT, R0, RZ, PT ;  /* 0x000000ff0000720b */ /* 0x000fe40003f4e000 */
[----:B------:R-:W-:-:S02]  /*05f0*/  FSETP.GEU.AND P4, PT, R10, RZ, PT ;  /* 0x000000ff0a00720b */ /* 0x000fc40003f8e000 */
[----:B------:R-:W-:Y:S02]  /*0600*/  FSETP.GEU.AND P5, PT, R9, RZ, PT ;  /* 0x000000ff0900720b */ /* 0x000fe40003fae000 */
[----:B------:R-:W-:Y:S02]  /*0610*/  FSETP.GEU.AND P6, PT, R8, RZ, PT ;  /* 0x000000ff0800720b */ /* 0x000fe40003fce000 */
[----:B------:R-:W-:Y:S01]  /*0620*/  SEL R6, R5, RZ, P0 ;  /* 0x000000ff05067207 */ /* 0x000fe20000000000 */
[----:B0-----:R-:W-:Y:S01]  /*0630*/  IMAD.WIDE R2, R18, 0x4, R2 ;  /* 0x0000000412027825 */ /* 0x001fe200078e0202 */
[----:B------:R-:W-:Y:S02]  /*0640*/  SEL R5, R4, RZ, P1 ;  /* 0x000000ff04057207 */ /* 0x000fe40000800000 */
[----:B------:R-:W-:Y:S02]  /*0650*/  SEL R15, R14, RZ, P3 ;  /* 0x000000ff0e0f7207 */ /* 0x000fe40001800000 */
[----:B------:R-:W-:-:S02]  /*0660*/  SEL R4, R0, RZ, P2 ;  /* 0x000000ff00047207 */ /* 0x000fc40001000000 */
[----:B------:R-:W-:Y:S02]  /*0670*/  SEL R14, R10, RZ, P4 ;  /* 0x000000ff0a0e7207 */ /* 0x000fe40002000000 */
[----:B------:R-:W-:Y:S02]  /*0680*/  SEL R12, R9, RZ, P5 ;  /* 0x000000ff090c7207 */ /* 0x000fe40002800000 */
[----:B------:R-:W-:Y:S01]  /*0690*/  SEL R13, R8, RZ, P6 ;  /* 0x000000ff080d7207 */ /* 0x000fe20003000000 */
[----:B------:R-:W-:Y:S04]  /*06a0*/  STG.E.128 desc[UR4][R2.64], R4 ;  /* 0x0000000402007986 */ /* 0x000fe8000c101d04 */
[----:B------:R-:W-:Y:S01]  /*06b0*/  STG.E.128 desc[UR4][R2.64+0x800], R12 ;  /* 0x0008000c02007986 */ /* 0x000fe2000c101d04 */
[----:B------:R-:W-:Y:S05]  /*06c0*/  EXIT ;  /* 0x000000000000794d */ /* 0x000fea0003800000 */
.L_x_0:
[----:B------:R-:W-:-:S00]  /*06d0*/  BRA `(.L_x_0) ;  /* 0xfffffffc00fc7947 */ /* 0x000fc0000383ffff */
[----:B------:R-:W-:-:S00]  /*06e0*/  NOP ;  /* 0x0000000000007918 */ /* 0x000fc00000000000 */
        /* <DEDUP_REMOVED lines=9> */
.L_x_1:


//--------------------- .nv.global.init           --------------------------
	.section	.nv.global.init,"aw",@progbits
.nv.global.init:
	.type		_$_str,@object
	.size		_$_str,(_$_str_$_2 - _$_str)
_$_str:
        /*0000*/ 	.byte	0x5f, 0x5f, 0x43, 0x55, 0x44, 0x41, 0x5f, 0x46, 0x54, 0x5a, 0x00
	.type		_$_str_$_2,@object
	.size		_$_str_$_2,(.L_1 - _$_str_$_2)
_$_str_$_2:
        /*000b*/ 	.byte	0x5f, 0x5f, 0x43, 0x55, 0x44, 0x41, 0x5f, 0x50, 0x52, 0x45, 0x43, 0x5f, 0x53, 0x51, 0x52, 0x54
        /*001b*/ 	.byte	0x00
.L_1:


//--------------------- .nv.constant0.triton_poi_fused__native_batch_norm_legit_no_training_relu_28 --------------------------
	.section	.nv.constant0.triton_poi_fused__native_batch_norm_legit_no_training_relu_28,"a",@progbits
	.sectionflags	@""
	.align	4
.nv.constant0.triton_poi_fused__native_batch_norm_legit_no_training_relu_28:
	.zero		580
